//
// Generated by NVIDIA NVVM Compiler
//
// Compiler Build ID: CL-36424714
// Cuda compilation tools, release 13.0, V13.0.88
// Based on NVVM 20.0.0
//

.version 9.0
.target sm_100
.address_size 64

	// .globl	_Z6kernelPi

.visible .entry _Z6kernelPi(
	.param .u64 .ptr .align 1 _Z6kernelPi_param_0
)
{
	.reg .pred 	%p<13>;
	.reg .b32 	%r<28>;
	.reg .b32 	%f<68>;
	.reg .b64 	%rd<5>;

	ld.param.u64 	%rd1, [_Z6kernelPi_param_0];
	mov.u32 	%r6, %ctaid.x;
	mov.u32 	%r7, %ntid.x;
	mov.u32 	%r8, %tid.x;
	mad.lo.s32 	%r1, %r6, %r7, %r8;
	mov.u32 	%r9, %ctaid.y;
	mov.u32 	%r10, %ntid.y;
	mov.u32 	%r11, %tid.y;
	mad.lo.s32 	%r12, %r9, %r10, %r11;
	setp.gt.s32 	%p1, %r1, 999;
	setp.gt.u32 	%p2, %r12, 999;
	or.pred  	%p3, %p1, %p2;
	@%p3 bra 	$L__BB0_12;
	sub.s32 	%r14, 500, %r1;
	cvt.rn.f32.s32 	%f35, %r14;
	mul.f32 	%f36, %f35, 0f3FC00000;
	div.rn.f32 	%f67, %f36, 0f43FA0000;
	sub.s32 	%r15, 500, %r12;
	cvt.rn.f32.s32 	%f37, %r15;
	mul.f32 	%f38, %f37, 0f3FC00000;
	div.rn.f32 	%f66, %f38, 0f43FA0000;
	mov.b32 	%r26, 0;
	bra.uni 	$L__BB0_10;
$L__BB0_2:
	sub.f32 	%f44, %f33, %f34;
	add.f32 	%f3, %f44, 0fBF4CCCCD;
	add.f32 	%f45, %f31, %f31;
	fma.rn.f32 	%f4, %f45, %f32, 0f3E1FBE77;
	mul.f32 	%f5, %f3, %f3;
	mul.f32 	%f6, %f4, %f4;
	add.f32 	%f46, %f6, %f5;
	setp.gt.f32 	%p5, %f46, 0f447A0000;
	@%p5 bra 	$L__BB0_11;
	sub.f32 	%f47, %f5, %f6;
	add.f32 	%f7, %f47, 0fBF4CCCCD;
	add.f32 	%f48, %f3, %f3;
	fma.rn.f32 	%f8, %f48, %f4, 0f3E1FBE77;
	mul.f32 	%f9, %f7, %f7;
	mul.f32 	%f10, %f8, %f8;
	add.f32 	%f49, %f10, %f9;
	setp.gt.f32 	%p6, %f49, 0f447A0000;
	@%p6 bra 	$L__BB0_11;
	sub.f32 	%f50, %f9, %f10;
	add.f32 	%f11, %f50, 0fBF4CCCCD;
	add.f32 	%f51, %f7, %f7;
	fma.rn.f32 	%f12, %f51, %f8, 0f3E1FBE77;
	mul.f32 	%f13, %f11, %f11;
	mul.f32 	%f14, %f12, %f12;
	add.f32 	%f52, %f14, %f13;
	setp.gt.f32 	%p7, %f52, 0f447A0000;
	@%p7 bra 	$L__BB0_11;
	sub.f32 	%f53, %f13, %f14;
	add.f32 	%f15, %f53, 0fBF4CCCCD;
	add.f32 	%f54, %f11, %f11;
	fma.rn.f32 	%f16, %f54, %f12, 0f3E1FBE77;
	mul.f32 	%f17, %f15, %f15;
	mul.f32 	%f18, %f16, %f16;
	add.f32 	%f55, %f18, %f17;
	setp.gt.f32 	%p8, %f55, 0f447A0000;
	@%p8 bra 	$L__BB0_11;
	sub.f32 	%f56, %f17, %f18;
	add.f32 	%f19, %f56, 0fBF4CCCCD;
	add.f32 	%f57, %f15, %f15;
	fma.rn.f32 	%f20, %f57, %f16, 0f3E1FBE77;
	mul.f32 	%f21, %f19, %f19;
	mul.f32 	%f22, %f20, %f20;
	add.f32 	%f58, %f22, %f21;
	setp.gt.f32 	%p9, %f58, 0f447A0000;
	@%p9 bra 	$L__BB0_11;
	sub.f32 	%f59, %f21, %f22;
	add.f32 	%f23, %f59, 0fBF4CCCCD;
	add.f32 	%f60, %f19, %f19;
	fma.rn.f32 	%f24, %f60, %f20, 0f3E1FBE77;
	mul.f32 	%f25, %f23, %f23;
	mul.f32 	%f26, %f24, %f24;
	add.f32 	%f61, %f26, %f25;
	setp.gt.f32 	%p10, %f61, 0f447A0000;
	@%p10 bra 	$L__BB0_11;
	sub.f32 	%f62, %f25, %f26;
	add.f32 	%f67, %f62, 0fBF4CCCCD;
	add.f32 	%f63, %f23, %f23;
	fma.rn.f32 	%f66, %f63, %f24, 0f3E1FBE77;
	mul.f32 	%f64, %f67, %f67;
	fma.rn.f32 	%f65, %f66, %f66, %f64;
	setp.gt.f32 	%p11, %f65, 0f447A0000;
	@%p11 bra 	$L__BB0_11;
	add.s32 	%r26, %r26, 8;
	setp.eq.s32 	%p12, %r26, 200;
	mov.b32 	%r27, 1;
	@%p12 bra 	$L__BB0_11;
$L__BB0_10:
	mul.f32 	%f39, %f67, %f67;
	mul.f32 	%f40, %f66, %f66;
	sub.f32 	%f41, %f39, %f40;
	add.f32 	%f31, %f41, 0fBF4CCCCD;
	add.f32 	%f42, %f67, %f67;
	fma.rn.f32 	%f32, %f42, %f66, 0f3E1FBE77;
	mul.f32 	%f33, %f31, %f31;
	mul.f32 	%f34, %f32, %f32;
	add.f32 	%f43, %f34, %f33;
	setp.leu.f32 	%p4, %f43, 0f447A0000;
	mov.b32 	%r27, 0;
	@%p4 bra 	$L__BB0_2;
$L__BB0_11:
	mad.lo.s32 	%r25, %r12, 1000, %r1;
	cvta.to.global.u64 	%rd2, %rd1;
	mul.wide.s32 	%rd3, %r25, 4;
	add.s64 	%rd4, %rd2, %rd3;
	st.global.u32 	[%rd4], %r27;
$L__BB0_12:
	ret;

}


// ===== COMPILED SASS (sm_100) =====

	.target	sm_100

	.elftype	@"ET_EXEC"


//--------------------- .note.nv.tkinfo           --------------------------
	.section	.note.nv.tkinfo,"",@"SHT_NOTE"
	.sectionflags	@"SHF_NOTE_NV_TKINFO"
	.tkinfo
        /*0018*/ 	.word	0x00000002
        /*0030*/ 	.string	""
        /*0030*/ 	.string	"ptxas"
        /*0030*/ 	.string	"Cuda compilation tools, release 13.0, V13.0.88"
        /*0030*/ 	.string	"Build cuda_13.0.r13.0/compiler.36424714_0"
        /*0030*/ 	.string	"-arch sm_100 -m 64 "



//--------------------- .note.nv.cuinfo           --------------------------
	.section	.note.nv.cuinfo,"",@"SHT_NOTE"
	.sectionflags	@"SHF_NOTE_NV_CUINFO"
        /*0018*/ 	.short	0x0002
        /*001a*/ 	.short	0x0064
        /*001c*/ 	.short	0x0082
	.zero		2


//--------------------- .nv.info                  --------------------------
	.section	.nv.info,"",@"SHT_CUDA_INFO"
	.align	4


	//----- nvinfo : EIATTR_REGCOUNT
	.align		4
        /*0000*/ 	.byte	0x04, 0x2f
        /*0002*/ 	.short	(.L_1 - .L_0)
	.align		4
.L_0:
        /*0004*/ 	.word	index@(_Z6kernelPi)
        /*0008*/ 	.word	0x00000012


	//----- nvinfo : EIATTR_FRAME_SIZE
	.align		4
.L_1:
        /*000c*/ 	.byte	0x04, 0x11
        /*000e*/ 	.short	(.L_3 - .L_2)
	.align		4
.L_2:
        /*0010*/ 	.word	index@($__internal_0_$__cuda_sm3x_div_rn_noftz_f32_slowpath)
        /*0014*/ 	.word	0x00000000


	//----- nvinfo : EIATTR_FRAME_SIZE
	.align		4
.L_3:
        /*0018*/ 	.byte	0x04, 0x11
        /*001a*/ 	.short	(.L_5 - .L_4)
	.align		4
.L_4:
        /*001c*/ 	.word	index@(_Z6kernelPi)
        /*0020*/ 	.word	0x00000000


	//----- nvinfo : EIATTR_MIN_STACK_SIZE
	.align		4
.L_5:
        /*0024*/ 	.byte	0x04, 0x12
        /*0026*/ 	.short	(.L_7 - .L_6)
	.align		4
.L_6:
        /*0028*/ 	.word	index@(_Z6kernelPi)
        /*002c*/ 	.word	0x00000000
.L_7:


//--------------------- .nv.compat                --------------------------
	.section	.nv.compat,"",@"SHT_CUDA_COMPAT_INFO"
	.align	4
        /*0000*/ 	.byte	0x02, 0x09, 0x00, 0x00, 0x02, 0x02, 0x01, 0x00, 0x02, 0x05, 0x05, 0x00, 0x03, 0x07, 0x01, 0x01
        /*0010*/ 	.byte	0x02, 0x03, 0x00, 0x00, 0x02, 0x06, 0x01, 0x00, 0x04, 0x0b, 0x08, 0x00, 0x01, 0x00, 0x00, 0x00
        /*0020*/ 	.byte	0x00, 0x00, 0x00, 0x00


//--------------------- .nv.info._Z6kernelPi      --------------------------
	.section	.nv.info._Z6kernelPi,"",@"SHT_CUDA_INFO"
	.sectionflags	@""
	.align	4


	//----- nvinfo : EIATTR_CUDA_API_VERSION
	.align		4
        /*0000*/ 	.byte	0x04, 0x37
        /*0002*/ 	.short	(.L_9 - .L_8)
.L_8:
        /*0004*/ 	.word	0x00000082


	//----- nvinfo : EIATTR_KPARAM_INFO
	.align		4
.L_9:
        /*0008*/ 	.byte	0x04, 0x17
        /*000a*/ 	.short	(.L_11 - .L_10)
.L_10:
        /*000c*/ 	.word	0x00000000
        /*0010*/ 	.short	0x0000
        /*0012*/ 	.short	0x0000
        /*0014*/ 	.byte	0x00, 0xf5, 0x21, 0x00


	//----- nvinfo : EIATTR_SPARSE_MMA_MASK
	.align		4
.L_11:
        /*0018*/ 	.byte	0x03, 0x50
        /*001a*/ 	.short	0x0000


	//----- nvinfo : EIATTR_MAXREG_COUNT
	.align		4
        /*001c*/ 	.byte	0x03, 0x1b
        /*001e*/ 	.short	0x00ff


	//----- nvinfo : EIATTR_MERCURY_ISA_VERSION
	.align		4
        /*0020*/ 	.byte	0x03, 0x5f
        /*0022*/ 	.short	0x0101


	//----- nvinfo : EIATTR_VRC_CTA_INIT_COUNT
	.align		4
        /*0024*/ 	.byte	0x02, 0x4a
	.zero		1
	.zero		1


	//----- nvinfo : EIATTR_EXIT_INSTR_OFFSETS
	.align		4
        /*0028*/ 	.byte	0x04, 0x1c
        /*002a*/ 	.short	(.L_13 - .L_12)


	//   ....[0]....
.L_12:
        /*002c*/ 	.word	0x000000b0


	//   ....[1]....
        /*0030*/ 	.word	0x00000830


	//----- nvinfo : EIATTR_CRS_STACK_SIZE
	.align		4
.L_13:
        /*0034*/ 	.byte	0x04, 0x1e
        /*0036*/ 	.short	(.L_15 - .L_14)
.L_14:
        /*0038*/ 	.word	0x00000000


	//----- nvinfo : EIATTR_CBANK_PARAM_SIZE
	.align		4
.L_15:
        /*003c*/ 	.byte	0x03, 0x19
        /*003e*/ 	.short	0x0008


	//----- nvinfo : EIATTR_PARAM_CBANK
	.align		4
        /*0040*/ 	.byte	0x04, 0x0a
        /*0042*/ 	.short	(.L_17 - .L_16)
	.align		4
.L_16:
        /*0044*/ 	.word	index@(.nv.constant0._Z6kernelPi)
        /*0048*/ 	.short	0x0380
        /*004a*/ 	.short	0x0008


	//----- nvinfo : EIATTR_SW_WAR
	.align		4
.L_17:
        /*004c*/ 	.byte	0x04, 0x36
        /*004e*/ 	.short	(.L_19 - .L_18)
.L_18:
        /*0050*/ 	.word	0x00000008
.L_19:


//--------------------- .nv.callgraph             --------------------------
	.section	.nv.callgraph,"",@"SHT_CUDA_CALLGRAPH"
	.align	4
	.sectionentsize	8
	.align		4
        /*0000*/ 	.word	0x00000000
	.align		4
        /*0004*/ 	.word	0xffffffff
	.align		4
        /*0008*/ 	.word	0x00000000
	.align		4
        /*000c*/ 	.word	0xfffffffe
	.align		4
        /*0010*/ 	.word	0x00000000
	.align		4
        /*0014*/ 	.word	0xfffffffd
	.align		4
        /*0018*/ 	.word	0x00000000
	.align		4
        /*001c*/ 	.word	0xfffffffc


//--------------------- .text._Z6kernelPi         --------------------------
	.section	.text._Z6kernelPi,"ax",@progbits
	.align	128
        .global         _Z6kernelPi
        .type           _Z6kernelPi,@function
        .size           _Z6kernelPi,(.L_x_19 - _Z6kernelPi)
        .other          _Z6kernelPi,@"STO_CUDA_ENTRY STV_DEFAULT"
_Z6kernelPi:
.text._Z6kernelPi:
[----:B------:R-:W-:Y:S01]  /*0000*/  LDC R1, c[0x0][0x37c] ;  /* 0x0000df00ff017b82 */ /* 0x000fe20000000800 */
[----:B------:R-:W0:Y:S07]  /*0010*/  S2R R0, SR_TID.Y ;  /* 0x0000000000007919 */ /* 0x000e2e0000002200 */
[----:B------:R-:W1:Y:S01]  /*0020*/  LDC R2, c[0x0][0x360] ;  /* 0x0000d800ff027b82 */ /* 0x000e620000000800 */
[----:B------:R-:W1:Y:S07]  /*0030*/  S2R R3, SR_TID.X ;  /* 0x0000000000037919 */ /* 0x000e6e0000002100 */
[----:B------:R-:W0:Y:S08]  /*0040*/  S2UR UR5, SR_CTAID.Y ;  /* 0x00000000000579c3 */ /* 0x000e300000002600 */
[----:B------:R-:W0:Y:S08]  /*0050*/  LDC R5, c[0x0][0x364] ;  /* 0x0000d900ff057b82 */ /* 0x000e300000000800 */
[----:B------:R-:W1:Y:S01]  /*0060*/  S2UR UR4, SR_CTAID.X ;  /* 0x00000000000479c3 */ /* 0x000e620000002500 */
[----:B0-----:R-:W-:-:S05]  /*0070*/  IMAD R5, R5, UR5, R0 ;  /* 0x0000000505057c24 */ /* 0x001fca000f8e0200 */
[----:B------:R-:W-:Y:S01]  /*0080*/  ISETP.GT.U32.AND P0, PT, R5, 0x3e7, PT ;  /* 0x000003e70500780c */ /* 0x000fe20003f04070 */
[----:B-1----:R-:W-:-:S05]  /*0090*/  IMAD R2, R2, UR4, R3 ;  /* 0x0000000402027c24 */ /* 0x002fca000f8e0203 */
[----:B------:R-:W-:-:S13]  /*00a0*/  ISETP.GT.OR P0, PT, R2, 0x3e7, P0 ;  /* 0x000003e70200780c */ /* 0x000fda0000704670 */
[----:B------:R-:W-:Y:S05]  /*00b0*/  @P0 EXIT ;  /* 0x000000000000094d */ /* 0x000fea0003800000 */
[----:B------:R-:W-:Y:S01]  /*00c0*/  IADD3 R0, PT, PT, -R2, 0x1f4, RZ ;  /* 0x000001f402007810 */ /* 0x000fe20007ffe1ff */
[----:B------:R-:W-:Y:S01]  /*00d0*/  HFMA2 R6, -RZ, RZ, 0.87646484375, 0.000785350799560546875 ;  /* 0x3b03126fff067431 */ /* 0x000fe200000001ff */
[----:B------:R-:W-:Y:S01]  /*00e0*/  MOV R4, 0x43fa0000 ;  /* 0x43fa000000047802 */ /* 0x000fe20000000f00 */
[----:B------:R-:W-:Y:S01]  /*00f0*/  BSSY.RECONVERGENT B0, `(.L_x_0) ;  /* 0x000000e000007945 */ /* 0x000fe20003800200 */
[----:B------:R-:W-:-:S05]  /*0100*/  I2FP.F32.S32 R0, R0 ;  /* 0x0000000000007245 */ /* 0x000fca0000201400 */
[----:B------:R-:W-:Y:S01]  /*0110*/  FMUL R0, R0, 1.5 ;  /* 0x3fc0000000007820 */ /* 0x000fe20000400000 */
[----:B------:R-:W-:-:S03]  /*0120*/  FFMA R3, R6, -R4, 1 ;  /* 0x3f80000006037423 */ /* 0x000fc60000000804 */
[----:B------:R-:W0:Y:S01]  /*0130*/  FCHK P0, R0, 500 ;  /* 0x43fa000000007902 */ /* 0x000e220000000000 */
[----:B------:R-:W-:-:S04]  /*0140*/  FFMA R3, R3, R6, 0.0020000000949949026108 ;  /* 0x3b03126f03037423 */ /* 0x000fc80000000006 */
[----:B------:R-:W-:-:S04]  /*0150*/  FFMA R6, R0, R3, RZ ;  /* 0x0000000300067223 */ /* 0x000fc800000000ff */
[----:B------:R-:W-:-:S04]  /*0160*/  FFMA R7, R6, -500, R0 ;  /* 0xc3fa000006077823 */ /* 0x000fc80000000000 */
[----:B------:R-:W-:Y:S01]  /*0170*/  FFMA R6, R3, R7, R6 ;  /* 0x0000000703067223 */ /* 0x000fe20000000006 */
[----:B0-----:R-:W-:Y:S06]  /*0180*/  @!P0 BRA `(.L_x_1) ;  /* 0x0000000000108947 */ /* 0x001fec0003800000 */
[----:B------:R-:W-:Y:S02]  /*0190*/  MOV R3, R0 ;  /* 0x0000000000037202 */ /* 0x000fe40000000f00 */
[----:B------:R-:W-:-:S07]  /*01a0*/  MOV R8, 0x1c0 ;  /* 0x000001c000087802 */ /* 0x000fce0000000f00 */
[----:B------:R-:W-:Y:S05]  /*01b0*/  CALL.REL.NOINC `($__internal_0_$__cuda_sm3x_div_rn_noftz_f32_slowpath) ;  /* 0x0000000400a07944 */ /* 0x000fea0003c00000 */
[----:B------:R-:W-:-:S07]  /*01c0*/  MOV R6, R0 ;  /* 0x0000000000067202 */ /* 0x000fce0000000f00 */
.L_x_1:
[----:B------:R-:W-:Y:S05]  /*01d0*/  BSYNC.RECONVERGENT B0 ;  /* 0x0000000000007941 */ /* 0x000fea0003800200 */
.L_x_0:
[----:B------:R-:W-:Y:S01]  /*01e0*/  IADD3 R0, PT, PT, -R5, 0x1f4, RZ ;  /* 0x000001f405007810 */ /* 0x000fe20007ffe1ff */
[----:B------:R-:W-:Y:S01]  /*01f0*/  HFMA2 R7, -RZ, RZ, 0.87646484375, 0.000785350799560546875 ;  /* 0x3b03126fff077431 */ /* 0x000fe200000001ff */
[----:B------:R-:W-:Y:S02]  /*0200*/  BSSY.RECONVERGENT B0, `(.L_x_2) ;  /* 0x000000c000007945 */ /* 0x000fe40003800200 */
        /* <DEDUP_REMOVED lines=9> */
[----:B------:R-:W-:-:S07]  /*02a0*/  MOV R8, 0x2c0 ;  /* 0x000002c000087802 */ /* 0x000fce0000000f00 */
[----:B------:R-:W-:Y:S05]  /*02b0*/  CALL.REL.NOINC `($__internal_0_$__cuda_sm3x_div_rn_noftz_f32_slowpath) ;  /* 0x0000000400607944 */ /* 0x000fea0003c00000 */
.L_x_3:
[----:B------:R-:W-:Y:S05]  /*02c0*/  BSYNC.RECONVERGENT B0 ;  /* 0x0000000000007941 */ /* 0x000fea0003800200 */
.L_x_2:
[----:B------:R-:W-:Y:S01]  /*02d0*/  BSSY.RECONVERGENT B0, `(.L_x_4) ;  /* 0x0000051000007945 */ /* 0x000fe20003800200 */
[----:B------:R-:W-:Y:S01]  /*02e0*/  MOV R8, RZ ;  /* 0x000000ff00087202 */ /* 0x000fe20000000f00 */
[----:B------:R-:W0:Y:S06]  /*02f0*/  LDCU.64 UR4, c[0x0][0x358] ;  /* 0x00006b00ff0477ac */ /* 0x000e2c0008000a00 */
.L_x_6:
[----:B------:R-:W-:Y:S01]  /*0300*/  FMUL R3, R0, R0 ;  /* 0x0000000000037220 */ /* 0x000fe20000400000 */
[----:B------:R-:W-:-:S03]  /*0310*/  FADD R7, R6, R6 ;  /* 0x0000000606077221 */ /* 0x000fc60000000000 */
[----:B------:R-:W-:Y:S01]  /*0320*/  FFMA R3, R6, R6, -R3 ;  /* 0x0000000606037223 */ /* 0x000fe20000000803 */
[----:B------:R-:W-:-:S03]  /*0330*/  FFMA R7, R7, R0, 0.15600000321865081787 ;  /* 0x3e1fbe7707077423 */ /* 0x000fc60000000000 */
[----:B------:R-:W-:Y:S01]  /*0340*/  FADD R4, R3, -0.80000001192092895508 ;  /* 0xbf4ccccd03047421 */ /* 0x000fe20000000000 */
[----:B------:R-:W-:-:S03]  /*0350*/  FMUL R6, R7, R7 ;  /* 0x0000000707067220 */ /* 0x000fc60000400000 */
[----:B------:R-:W-:-:S04]  /*0360*/  FMUL R3, R4, R4 ;  /* 0x0000000404037220 */ /* 0x000fc80000400000 */
[----:B------:R-:W-:-:S05]  /*0370*/  FADD R0, R3, R6 ;  /* 0x0000000603007221 */ /* 0x000fca0000000000 */
[----:B------:R-:W-:Y:S01]  /*0380*/  FSETP.GT.AND P0, PT, R0, 1000, PT ;  /* 0x447a00000000780b */ /* 0x000fe20003f04000 */
[----:B------:R-:W-:-:S12]  /*0390*/  HFMA2 R0, -RZ, RZ, 0, 0 ;  /* 0x00000000ff007431 */ /* 0x000fd800000001ff */
[----:B------:R-:W-:Y:S05]  /*03a0*/  @P0 BRA `(.L_x_5) ;  /* 0x00000004000c0947 */ /* 0x000fea0003800000 */
[----:B------:R-:W-:Y:S01]  /*03b0*/  FADD R3, R3, -R6 ;  /* 0x8000000603037221 */ /* 0x000fe20000000000 */
[----:B------:R-:W-:-:S03]  /*03c0*/  FADD R4, R4, R4 ;  /* 0x0000000404047221 */ /* 0x000fc60000000000 */
[----:B------:R-:W-:Y:S01]  /*03d0*/  FADD R6, R3, -0.80000001192092895508 ;  /* 0xbf4ccccd03067421 */ /* 0x000fe20000000000 */
[----:B------:R-:W-:-:S03]  /*03e0*/  FFMA R7, R4, R7, 0.15600000321865081787 ;  /* 0x3e1fbe7704077423 */ /* 0x000fc60000000007 */
[----:B------:R-:W-:Y:S01]  /*03f0*/  FMUL R3, R6, R6 ;  /* 0x0000000606037220 */ /* 0x000fe20000400000 */
[----:B------:R-:W-:-:S04]  /*0400*/  FMUL R4, R7, R7 ;  /* 0x0000000707047220 */ /* 0x000fc80000400000 */
[----:B------:R-:W-:-:S05]  /*0410*/  FADD R9, R3, R4 ;  /* 0x0000000403097221 */ /* 0x000fca0000000000 */
[----:B------:R-:W-:-:S13]  /*0420*/  FSETP.GT.AND P0, PT, R9, 1000, PT ;  /* 0x447a00000900780b */ /* 0x000fda0003f04000 */
        /* <DEDUP_REMOVED lines=50> */
[----:B------:R-:W-:-:S04]  /*0750*/  FMUL R3, R6, R6 ;  /* 0x0000000606037220 */ /* 0x000fc80000400000 */
[----:B------:R-:W-:-:S05]  /*0760*/  FFMA R3, R4, R4, R3 ;  /* 0x0000000404037223 */ /* 0x000fca0000000003 */
[----:B------:R-:W-:-:S13]  /*0770*/  FSETP.GT.AND P0, PT, R3, 1000, PT ;  /* 0x447a00000300780b */ /* 0x000fda0003f04000 */
[----:B------:R-:W-:Y:S05]  /*0780*/  @P0 BRA `(.L_x_5) ;  /* 0x0000000000140947 */ /* 0x000fea0003800000 */
[----:B------:R-:W-:Y:S01]  /*0790*/  IADD3 R8, PT, PT, R8, 0x8, RZ ;  /* 0x0000000808087810 */ /* 0x000fe20007ffe0ff */
[----:B------:R-:W-:-:S03]  /*07a0*/  IMAD.MOV.U32 R0, RZ, RZ, R4 ;  /* 0x000000ffff007224 */ /* 0x000fc600078e0004 */
[----:B------:R-:W-:-:S13]  /*07b0*/  ISETP.NE.AND P0, PT, R8, 0xc8, PT ;  /* 0x000000c80800780c */ /* 0x000fda0003f05270 */
[----:B------:R-:W-:Y:S05]  /*07c0*/  @P0 BRA `(.L_x_6) ;  /* 0xfffffff800cc0947 */ /* 0x000fea000383ffff */
[----:B------:R-:W-:-:S07]  /*07d0*/  MOV R0, 0x1 ;  /* 0x0000000100007802 */ /* 0x000fce0000000f00 */
.L_x_5:
[----:B0-----:R-:W-:Y:S05]  /*07e0*/  BSYNC.RECONVERGENT B0 ;  /* 0x0000000000007941 */ /* 0x001fea0003800200 */
.L_x_4:
[----:B------:R-:W0:Y:S01]  /*07f0*/  LDC.64 R6, c[0x0][0x380] ;  /* 0x0000e000ff067b82 */ /* 0x000e220000000a00 */
[----:B------:R-:W-:-:S04]  /*0800*/  IMAD R3, R5, 0x3e8, R2 ;  /* 0x000003e805037824 */ /* 0x000fc800078e0202 */
[----:B0-----:R-:W-:-:S05]  /*0810*/  IMAD.WIDE R2, R3, 0x4, R6 ;  /* 0x0000000403027825 */ /* 0x001fca00078e0206 */
[----:B------:R-:W-:Y:S01]  /*0820*/  STG.E desc[UR4][R2.64], R0 ;  /* 0x0000000002007986 */ /* 0x000fe2000c101904 */
[----:B------:R-:W-:Y:S05]  /*0830*/  EXIT ;  /* 0x000000000000794d */ /* 0x000fea0003800000 */
        .weak           $__internal_0_$__cuda_sm3x_div_rn_noftz_f32_slowpath
        .type           $__internal_0_$__cuda_sm3x_div_rn_noftz_f32_slowpath,@function
        .size           $__internal_0_$__cuda_sm3x_div_rn_noftz_f32_slowpath,(.L_x_19 - $__internal_0_$__cuda_sm3x_div_rn_noftz_f32_slowpath)
$__internal_0_$__cuda_sm3x_div_rn_noftz_f32_slowpath:
[----:B------:R-:W-:Y:S01]  /*0840*/  SHF.R.U32.HI R7, RZ, 0x17, R4 ;  /* 0x00000017ff077819 */ /* 0x000fe20000011604 */
[----:B------:R-:W-:Y:S01]  /*0850*/  BSSY.RECONVERGENT B1, `(.L_x_7) ;  /* 0x0000064000017945 */ /* 0x000fe20003800200 */
[----:B------:R-:W-:Y:S01]  /*0860*/  SHF.R.U32.HI R0, RZ, 0x17, R3 ;  /* 0x00000017ff007819 */ /* 0x000fe20000011603 */
[----:B------:R-:W-:Y:S01]  /*0870*/  HFMA2 R10, -RZ, RZ, 3.98828125, 0 ;  /* 0x43fa0000ff0a7431 */ /* 0x000fe200000001ff */
[----:B------:R-:W-:Y:S02]  /*0880*/  LOP3.LUT R7, R7, 0xff, RZ, 0xc0, !PT ;  /* 0x000000ff07077812 */ /* 0x000fe400078ec0ff */
[----:B------:R-:W-:Y:S02]  /*0890*/  LOP3.LUT R14, R0, 0xff, RZ, 0xc0, !PT ;  /* 0x000000ff000e7812 */ /* 0x000fe400078ec0ff */
[----:B------:R-:W-:Y:S02]  /*08a0*/  IADD3 R11, PT, PT, R7, -0x1, RZ ;  /* 0xffffffff070b7810 */ /* 0x000fe40007ffe0ff */
[----:B------:R-:W-:-:S02]  /*08b0*/  IADD3 R12, PT, PT, R14, -0x1, RZ ;  /* 0xffffffff0e0c7810 */ /* 0x000fc40007ffe0ff */
[----:B------:R-:W-:-:S04]  /*08c0*/  ISETP.GT.U32.AND P0, PT, R11, 0xfd, PT ;  /* 0x000000fd0b00780c */ /* 0x000fc80003f04070 */
[----:B------:R-:W-:-:S13]  /*08d0*/  ISETP.GT.U32.OR P0, PT, R12, 0xfd, P0 ;  /* 0x000000fd0c00780c */ /* 0x000fda0000704470 */
[----:B------:R-:W-:Y:S01]  /*08e0*/  @!P0 MOV R9, RZ ;  /* 0x000000ff00098202 */ /* 0x000fe20000000f00 */
[----:B------:R-:W-:Y:S06]  /*08f0*/  @!P0 BRA `(.L_x_8) ;  /* 0x0000000000608947 */ /* 0x000fec0003800000 */
[----:B------:R-:W-:Y:S01]  /*0900*/  IMAD.MOV.U32 R0, RZ, RZ, 0x43fa0000 ;  /* 0x43fa0000ff007424 */ /* 0x000fe200078e00ff */
[----:B------:R-:W-:-:S04]  /*0910*/  FSETP.GTU.FTZ.AND P0, PT, |R3|, +INF , PT ;  /* 0x7f8000000300780b */ /* 0x000fc80003f1c200 */
[----:B------:R-:W-:-:S04]  /*0920*/  FSETP.GTU.FTZ.AND P1, PT, |R0|, +INF , PT ;  /* 0x7f8000000000780b */ /* 0x000fc80003f3c200 */
[----:B------:R-:W-:-:S13]  /*0930*/  PLOP3.LUT P0, PT, P0, P1, PT, 0xf8, 0x8f ;  /* 0x00000000008f781c */ /* 0x000fda0000703f70 */
[----:B------:R-:W-:Y:S05]  /*0940*/  @P0 BRA `(.L_x_9) ;  /* 0x00000004004c0947 */ /* 0x000fea0003800000 */
[----:B------:R-:W-:-:S13]  /*0950*/  LOP3.LUT P0, RZ, R10, 0x7fffffff, R3, 0xc8, !PT ;  /* 0x7fffffff0aff7812 */ /* 0x000fda000780c803 */
[----:B------:R-:W-:Y:S05]  /*0960*/  @!P0 BRA `(.L_x_10) ;  /* 0x00000004003c8947 */ /* 0x000fea0003800000 */
[C---:B------:R-:W-:Y:S02]  /*0970*/  FSETP.NEU.FTZ.AND P2, PT, |R3|.reuse, +INF , PT ;  /* 0x7f8000000300780b */ /* 0x040fe40003f5d200 */
[----:B------:R-:W-:Y:S02]  /*0980*/  FSETP.NEU.FTZ.AND P1, PT, |R0|, +INF , PT ;  /* 0x7f8000000000780b */ /* 0x000fe40003f3d200 */
[----:B------:R-:W-:-:S11]  /*0990*/  FSETP.NEU.FTZ.AND P0, PT, |R3|, +INF , PT ;  /* 0x7f8000000300780b */ /* 0x000fd60003f1d200 */
[----:B------:R-:W-:Y:S05]  /*09a0*/  @!P1 BRA !P2, `(.L_x_10) ;  /* 0x00000004002c9947 */ /* 0x000fea0005000000 */
[----:B------:R-:W-:-:S04]  /*09b0*/  LOP3.LUT P2, RZ, R3, 0x7fffffff, RZ, 0xc0, !PT ;  /* 0x7fffffff03ff7812 */ /* 0x000fc8000784c0ff */
[----:B------:R-:W-:-:S13]  /*09c0*/  PLOP3.LUT P1, PT, P1, P2, PT, 0x2f, 0xf2 ;  /* 0x0000000000f2781c */ /* 0x000fda0000f24577 */
[----:B------:R-:W-:Y:S05]  /*09d0*/  @P1 BRA `(.L_x_11) ;  /* 0x0000000400181947 */ /* 0x000fea0003800000 */
[----:B------:R-:W-:-:S04]  /*09e0*/  LOP3.LUT P1, RZ, R10, 0x7fffffff, RZ, 0xc0, !PT ;  /* 0x7fffffff0aff7812 */ /* 0x000fc8000782c0ff */
[----:B------:R-:W-:-:S13]  /*09f0*/  PLOP3.LUT P0, PT, P0, P1, PT, 0x2f, 0xf2 ;  /* 0x0000000000f2781c */ /* 0x000fda0000702577 */
[----:B------:R-:W-:Y:S05]  /*0a00*/  @P0 BRA `(.L_x_12) ;  /* 0x0000000400000947 */ /* 0x000fea0003800000 */
[----:B------:R-:W-:Y:S02]  /*0a10*/  ISETP.GE.AND P0, PT, R12, RZ, PT ;  /* 0x000000ff0c00720c */ /* 0x000fe40003f06270 */
[----:B------:R-:W-:-:S11]  /*0a20*/  ISETP.GE.AND P1, PT, R11, RZ, PT ;  /* 0x000000ff0b00720c */ /* 0x000fd60003f26270 */
[----:B------:R-:W-:Y:S01]  /*0a30*/  @P0 MOV R9, RZ ;  /* 0x000000ff00090202 */ /* 0x000fe20000000f00 */
[----:B------:R-:W-:Y:S01]  /*0a40*/  @!P0 FFMA R3, R3, 1.84467440737095516160e+19, RZ ;  /* 0x5f80000003038823 */ /* 0x000fe200000000ff */
[----:B------:R-:W-:Y:S01]  /*0a50*/  @!P0 MOV R9, 0xffffffc0 ;  /* 0xffffffc000098802 */ /* 0x000fe20000000f00 */
[----:B------:R-:W-:-:S03]  /*0a60*/  @!P1 FFMA R10, R0, 1.84467440737095516160e+19, RZ ;  /* 0x5f800000000a9823 */ /* 0x000fc600000000ff */
[----:B------:R-:W-:-:S07]  /*0a70*/  @!P1 IADD3 R9, PT, PT, R9, 0x40, RZ ;  /* 0x0000004009099810 */ /* 0x000fce0007ffe0ff */
.L_x_8:
[----:B------:R-:W-:Y:S01]  /*0a80*/  LEA R11, R7, 0xc0800000, 0x17 ;  /* 0xc0800000070b7811 */ /* 0x000fe200078eb8ff */
[----:B------:R-:W-:Y:S03]  /*0a90*/  BSSY.RECONVERGENT B2, `(.L_x_13) ;  /* 0x0000036000027945 */ /* 0x000fe60003800200 */
[----:B------:R-:W-:Y:S02]  /*0aa0*/  IADD3 R11, PT, PT, -R11, R10, RZ ;  /* 0x0000000a0b0b7210 */ /* 0x000fe40007ffe1ff */
[----:B------:R-:W-:Y:S02]  /*0ab0*/  IADD3 R10, PT, PT, R14, -0x7f, RZ ;  /* 0xffffff810e0a7810 */ /* 0x000fe40007ffe0ff */
[----:B------:R-:W0:Y:S01]  /*0ac0*/  MUFU.RCP R12, R11 ;  /* 0x0000000b000c7308 */ /* 0x000e220000001000 */
[----:B------:R-:W-:Y:S02]  /*0ad0*/  FADD.FTZ R13, -R11, -RZ ;  /* 0x800000ff0b0d7221 */ /* 0x000fe40000010100 */
[C---:B------:R-:W-:Y:S01]  /*0ae0*/  IMAD R0, R10.reuse, -0x800000, R3 ;  /* 0xff8000000a007824 */ /* 0x040fe200078e0203 */
[----:B------:R-:W-:-:S04]  /*0af0*/  IADD3 R10, PT, PT, R10, 0x7f, -R7 ;  /* 0x0000007f0a0a7810 */ /* 0x000fc80007ffe807 */
[----:B------:R-:W-:Y:S01]  /*0b00*/  IADD3 R10, PT, PT, R10, R9, RZ ;  /* 0x000000090a0a7210 */ /* 0x000fe20007ffe0ff */
[----:B0-----:R-:W-:-:S04]  /*0b10*/  FFMA R15, R12, R13, 1 ;  /* 0x3f8000000c0f7423 */ /* 0x001fc8000000000d */
[----:B------:R-:W-:-:S04]  /*0b20*/  FFMA R14, R12, R15, R12 ;  /* 0x0000000f0c0e7223 */ /* 0x000fc8000000000c */
[----:B------:R-:W-:-:S04]  /*0b30*/  FFMA R3, R0, R14, RZ ;  /* 0x0000000e00037223 */ /* 0x000fc800000000ff */
[----:B------:R-:W-:-:S04]  /*0b40*/  FFMA R12, R13, R3, R0 ;  /* 0x000000030d0c7223 */ /* 0x000fc80000000000 */
[----:B------:R-:W-:-:S04]  /*0b50*/  FFMA R15, R14, R12, R3 ;  /* 0x0000000c0e0f7223 */ /* 0x000fc80000000003 */
[----:B------:R-:W-:-:S04]  /*0b60*/  FFMA R12, R13, R15, R0 ;  /* 0x0000000f0d0c7223 */ /* 0x000fc80000000000 */
[----:B------:R-:W-:-:S05]  /*0b70*/  FFMA R0, R14, R12, R15 ;  /* 0x0000000c0e007223 */ /* 0x000fca000000000f */
[----:B------:R-:W-:-:S04]  /*0b80*/  SHF.R.U32.HI R3, RZ, 0x17, R0 ;  /* 0x00000017ff037819 */ /* 0x000fc80000011600 */
[----:B------:R-:W-:-:S05]  /*0b90*/  LOP3.LUT R3, R3, 0xff, RZ, 0xc0, !PT ;  /* 0x000000ff03037812 */ /* 0x000fca00078ec0ff */
[----:B------:R-:W-:-:S05]  /*0ba0*/  IMAD.IADD R9, R3, 0x1, R10 ;  /* 0x0000000103097824 */ /* 0x000fca00078e020a */
[----:B------:R-:W-:-:S04]  /*0bb0*/  IADD3 R3, PT, PT, R9, -0x1, RZ ;  /* 0xffffffff09037810 */ /* 0x000fc80007ffe0ff */
[----:B------:R-:W-:-:S13]  /*0bc0*/  ISETP.GE.U32.AND P0, PT, R3, 0xfe, PT ;  /* 0x000000fe0300780c */ /* 0x000fda0003f06070 */
[----:B------:R-:W-:Y:S05]  /*0bd0*/  @!P0 BRA `(.L_x_14) ;  /* 0x0000000000808947 */ /* 0x000fea0003800000 */
[----:B------:R-:W-:-:S13]  /*0be0*/  ISETP.GT.AND P0, PT, R9, 0xfe, PT ;  /* 0x000000fe0900780c */ /* 0x000fda0003f04270 */
[----:B------:R-:W-:Y:S05]  /*0bf0*/  @P0 BRA `(.L_x_15) ;  /* 0x00000000006c0947 */ /* 0x000fea0003800000 */
[----:B------:R-:W-:-:S13]  /*0c00*/  ISETP.GE.AND P0, PT, R9, 0x1, PT ;  /* 0x000000010900780c */ /* 0x000fda0003f06270 */
[----:B------:R-:W-:Y:S05]  /*0c10*/  @P0 BRA `(.L_x_16) ;  /* 0x0000000000740947 */ /* 0x000fea0003800000 */
[----:B------:R-:W-:Y:S02]  /*0c20*/  ISETP.GE.AND P0, PT, R9, -0x18, PT ;  /* 0xffffffe80900780c */ /* 0x000fe40003f06270 */
[----:B------:R-:W-:-:S11]  /*0c30*/  LOP3.LUT R0, R0, 0x80000000, RZ, 0xc0, !PT ;  /* 0x8000000000007812 */ /* 0x000fd600078ec0ff */
[----:B------:R-:W-:Y:S05]  /*0c40*/  @!P0 BRA `(.L_x_16) ;  /* 0x0000000000688947 */ /* 0x000fea0003800000 */
[CCC-:B------:R-:W-:Y:S01]  /*0c50*/  FFMA.RZ R3, R14.reuse, R12.reuse, R15.reuse ;  /* 0x0000000c0e037223 */ /* 0x1c0fe2000000c00f */
[CCC-:B------:R-:W-:Y:S01]  /*0c60*/  FFMA.RM R10, R14.reuse, R12.reuse, R15.reuse ;  /* 0x0000000c0e0a7223 */ /* 0x1c0fe2000000400f */
[C---:B------:R-:W-:Y:S02]  /*0c70*/  ISETP.NE.AND P2, PT, R9.reuse, RZ, PT ;  /* 0x000000ff0900720c */ /* 0x040fe40003f45270 */
[----:B------:R-:W-:Y:S02]  /*0c80*/  ISETP.NE.AND P1, PT, R9, RZ, PT ;  /* 0x000000ff0900720c */ /* 0x000fe40003f25270 */
[----:B------:R-:W-:Y:S01]  /*0c90*/  LOP3.LUT R7, R3, 0x7fffff, RZ, 0xc0, !PT ;  /* 0x007fffff03077812 */ /* 0x000fe200078ec0ff */
[----:B------:R-:W-:Y:S01]  /*0ca0*/  FFMA.RP R3, R14, R12, R15 ;  /* 0x0000000c0e037223 */ /* 0x000fe2000000800f */
[----:B------:R-:W-:Y:S02]  /*0cb0*/  IADD3 R12, PT, PT, R9, 0x20, RZ ;  /* 0x00000020090c7810 */ /* 0x000fe40007ffe0ff */
[----:B------:R-:W-:-:S02]  /*0cc0*/  LOP3.LUT R7, R7, 0x800000, RZ, 0xfc, !PT ;  /* 0x0080000007077812 */ /* 0x000fc400078efcff */
[----:B------:R-:W-:Y:S02]  /*0cd0*/  IADD3 R9, PT, PT, -R9, RZ, RZ ;  /* 0x000000ff09097210 */ /* 0x000fe40007ffe1ff */
[----:B------:R-:W-:Y:S02]  /*0ce0*/  SHF.L.U32 R12, R7, R12, RZ ;  /* 0x0000000c070c7219 */ /* 0x000fe400000006ff */
[----:B------:R-:W-:Y:S02]  /*0cf0*/  FSETP.NEU.FTZ.AND P0, PT, R3, R10, PT ;  /* 0x0000000a0300720b */ /* 0x000fe40003f1d000 */
[----:B------:R-:W-:Y:S02]  /*0d00*/  SEL R10, R9, RZ, P2 ;  /* 0x000000ff090a7207 */ /* 0x000fe40001000000 */
[----:B------:R-:W-:Y:S02]  /*0d10*/  ISETP.NE.AND P1, PT, R12, RZ, P1 ;  /* 0x000000ff0c00720c */ /* 0x000fe40000f25270 */
[----:B------:R-:W-:-:S02]  /*0d20*/  SHF.R.U32.HI R10, RZ, R10, R7 ;  /* 0x0000000aff0a7219 */ /* 0x000fc40000011607 */
[----:B------:R-:W-:Y:S02]  /*0d30*/  PLOP3.LUT P0, PT, P0, P1, PT, 0xf8, 0x8f ;  /* 0x00000000008f781c */ /* 0x000fe40000703f70 */
[----:B------:R-:W-:Y:S02]  /*0d40*/  SHF.R.U32.HI R12, RZ, 0x1, R10 ;  /* 0x00000001ff0c7819 */ /* 0x000fe4000001160a */
[----:B------:R-:W-:-:S04]  /*0d50*/  SEL R3, RZ, 0x1, !P0 ;  /* 0x00000001ff037807 */ /* 0x000fc80004000000 */
[----:B------:R-:W-:-:S04]  /*0d60*/  LOP3.LUT R3, R3, 0x1, R12, 0xf8, !PT ;  /* 0x0000000103037812 */ /* 0x000fc800078ef80c */
[----:B------:R-:W-:-:S04]  /*0d70*/  LOP3.LUT R3, R3, R10, RZ, 0xc0, !PT ;  /* 0x0000000a03037212 */ /* 0x000fc800078ec0ff */
[----:B------:R-:W-:-:S04]  /*0d80*/  IADD3 R3, PT, PT, R12, R3, RZ ;  /* 0x000000030c037210 */ /* 0x000fc80007ffe0ff */
[----:B------:R-:W-:Y:S01]  /*0d90*/  LOP3.LUT R0, R3, R0, RZ, 0xfc, !PT ;  /* 0x0000000003007212 */ /* 0x000fe200078efcff */
[----:B------:R-:W-:Y:S06]  /*0da0*/  BRA `(.L_x_16) ;  /* 0x0000000000107947 */ /* 0x000fec0003800000 */
.L_x_15:
[----:B------:R-:W-:-:S04]  /*0db0*/  LOP3.LUT R0, R0, 0x80000000, RZ, 0xc0, !PT ;  /* 0x8000000000007812 */ /* 0x000fc800078ec0ff */
[----:B------:R-:W-:Y:S01]  /*0dc0*/  LOP3.LUT R0, R0, 0x7f800000, RZ, 0xfc, !PT ;  /* 0x7f80000000007812 */ /* 0x000fe200078efcff */
[----:B------:R-:W-:Y:S06]  /*0dd0*/  BRA `(.L_x_16) ;  /* 0x0000000000047947 */ /* 0x000fec0003800000 */
.L_x_14:
[----:B------:R-:W-:-:S07]  /*0de0*/  LEA R0, R10, R0, 0x17 ;  /* 0x000000000a007211 */ /* 0x000fce00078eb8ff */
.L_x_16:
[----:B------:R-:W-:Y:S05]  /*0df0*/  BSYNC.RECONVERGENT B2 ;  /* 0x0000000000027941 */ /* 0x000fea0003800200 */
.L_x_13:
[----:B------:R-:W-:Y:S05]  /*0e00*/  BRA `(.L_x_17) ;  /* 0x0000000000207947 */ /* 0x000fea0003800000 */
.L_x_12:
[----:B------:R-:W-:-:S04]  /*0e10*/  LOP3.LUT R0, R10, 0x80000000, R3, 0x48, !PT ;  /* 0x800000000a007812 */ /* 0x000fc800078e4803 */
[----:B------:R-:W-:Y:S01]  /*0e20*/  LOP3.LUT R0, R0, 0x7f800000, RZ, 0xfc, !PT ;  /* 0x7f80000000007812 */ /* 0x000fe200078efcff */
[----:B------:R-:W-:Y:S06]  /*0e30*/  BRA `(.L_x_17) ;  /* 0x0000000000147947 */ /* 0x000fec0003800000 */
.L_x_11:
[----:B------:R-:W-:Y:S01]  /*0e40*/  LOP3.LUT R0, R10, 0x80000000, R3, 0x48, !PT ;  /* 0x800000000a007812 */ /* 0x000fe200078e4803 */
[----:B------:R-:W-:Y:S06]  /*0e50*/  BRA `(.L_x_17) ;  /* 0x00000000000c7947 */ /* 0x000fec0003800000 */
.L_x_10:
[----:B------:R-:W0:Y:S01]  /*0e60*/  MUFU.RSQ R0, -QNAN ;  /* 0xffc0000000007908 */ /* 0x000e220000001400 */
[----:B------:R-:W-:Y:S05]  /*0e70*/  BRA `(.L_x_17) ;  /* 0x0000000000047947 */ /* 0x000fea0003800000 */
.L_x_9:
[----:B------:R-:W-:-:S07]  /*0e80*/  FADD.FTZ R0, R3, R0 ;  /* 0x0000000003007221 */ /* 0x000fce0000010000 */
.L_x_17:
[----:B------:R-:W-:Y:S05]  /*0e90*/  BSYNC.RECONVERGENT B1 ;  /* 0x0000000000017941 */ /* 0x000fea0003800200 */
.L_x_7:
[----:B------:R-:W-:-:S04]  /*0ea0*/  HFMA2 R9, -RZ, RZ, 0, 0 ;  /* 0x00000000ff097431 */ /* 0x000fc800000001ff */
[----:B0-----:R-:W-:Y:S05]  /*0eb0*/  RET.REL.NODEC R8 `(_Z6kernelPi) ;  /* 0xfffffff008507950 */ /* 0x001fea0003c3ffff */
.L_x_18:
[----:B------:R-:W-:-:S00]  /*0ec0*/  BRA `(.L_x_18) ;  /* 0xfffffffc00fc7947 */ /* 0x000fc0000383ffff */
[----:B------:R-:W-:-:S00]  /*0ed0*/  NOP ;  /* 0x0000000000007918 */ /* 0x000fc00000000000 */
        /* <DEDUP_REMOVED lines=10> */
.L_x_19:


//--------------------- .nv.shared.reserved.0     --------------------------
	.section	.nv.shared.reserved.0,"aw",@nobits
	.weak		__nv_reservedSMEM_offset_0_alias
	.size		__nv_reservedSMEM_offset_0_alias, 0, 64
	.other		__nv_reservedSMEM_offset_0_alias,@"STO_CUDA_RESERVED_SHARED STV_DEFAULT"
__nv_reservedSMEM_offset_0_alias:
	.zero		0
	.zero		64


//--------------------- .nv.constant0._Z6kernelPi --------------------------
	.section	.nv.constant0._Z6kernelPi,"a",@progbits
	.sectionflags	@""
	.align	4
.nv.constant0._Z6kernelPi:
	.zero		904


//--------------------- SYMBOLS --------------------------

	.type		.nv.reservedSmem.offset0,@object
	.size		.nv.reservedSmem.offset0,0x4
